//
// Generated by NVIDIA NVVM Compiler
//
// Compiler Build ID: CL-36424714
// Cuda compilation tools, release 13.0, V13.0.88
// Based on NVVM 20.0.0
//

.version 9.0
.target sm_100
.address_size 64

	// .globl	_Z6kernelPf

.visible .entry _Z6kernelPf(
	.param .u64 .ptr .align 1 _Z6kernelPf_param_0
)
{
	.reg .pred 	%p<2>;
	.reg .b32 	%r<2>;
	.reg .b32 	%f<3>;
	.reg .b64 	%rd<5>;

	ld.param.u64 	%rd1, [_Z6kernelPf_param_0];
	mov.u32 	%r1, %tid.x;
	setp.gt.u32 	%p1, %r1, 99;
	@%p1 bra 	$L__BB0_2;
	cvta.to.global.u64 	%rd2, %rd1;
	mul.wide.u32 	%rd3, %r1, 4;
	add.s64 	%rd4, %rd2, %rd3;
	ld.global.f32 	%f1, [%rd4];
	add.f32 	%f2, %f1, 0f3F800000;
	st.global.f32 	[%rd4], %f2;
$L__BB0_2:
	ret;

}


// ===== COMPILED SASS (sm_100) =====

	.target	sm_100

	.elftype	@"ET_EXEC"


//--------------------- .note.nv.tkinfo           --------------------------
	.section	.note.nv.tkinfo,"",@"SHT_NOTE"
	.sectionflags	@"SHF_NOTE_NV_TKINFO"
	.tkinfo
        /*0018*/ 	.word	0x00000002
        /*0030*/ 	.string	""
        /*0030*/ 	.string	"ptxas"
        /*0030*/ 	.string	"Cuda compilation tools, release 13.0, V13.0.88"
        /*0030*/ 	.string	"Build cuda_13.0.r13.0/compiler.36424714_0"
        /*0030*/ 	.string	"-arch sm_100 -m 64 "



//--------------------- .note.nv.cuinfo           --------------------------
	.section	.note.nv.cuinfo,"",@"SHT_NOTE"
	.sectionflags	@"SHF_NOTE_NV_CUINFO"
        /*0018*/ 	.short	0x0002
        /*001a*/ 	.short	0x0064
        /*001c*/ 	.short	0x0082
	.zero		2


//--------------------- .nv.info                  --------------------------
	.section	.nv.info,"",@"SHT_CUDA_INFO"
	.align	4


	//----- nvinfo : EIATTR_REGCOUNT
	.align		4
        /*0000*/ 	.byte	0x04, 0x2f
        /*0002*/ 	.short	(.L_1 - .L_0)
	.align		4
.L_0:
        /*0004*/ 	.word	index@(_Z6kernelPf)
        /*0008*/ 	.word	0x00000008


	//----- nvinfo : EIATTR_FRAME_SIZE
	.align		4
.L_1:
        /*000c*/ 	.byte	0x04, 0x11
        /*000e*/ 	.short	(.L_3 - .L_2)
	.align		4
.L_2:
        /*0010*/ 	.word	index@(_Z6kernelPf)
        /*0014*/ 	.word	0x00000000


	//----- nvinfo : EIATTR_MIN_STACK_SIZE
	.align		4
.L_3:
        /*0018*/ 	.byte	0x04, 0x12
        /*001a*/ 	.short	(.L_5 - .L_4)
	.align		4
.L_4:
        /*001c*/ 	.word	index@(_Z6kernelPf)
        /*0020*/ 	.word	0x00000000
.L_5:


//--------------------- .nv.compat                --------------------------
	.section	.nv.compat,"",@"SHT_CUDA_COMPAT_INFO"
	.align	4
        /*0000*/ 	.byte	0x02, 0x09, 0x00, 0x00, 0x02, 0x02, 0x01, 0x00, 0x02, 0x05, 0x05, 0x00, 0x03, 0x07, 0x01, 0x01
        /*0010*/ 	.byte	0x02, 0x03, 0x00, 0x00, 0x02, 0x06, 0x01, 0x00, 0x04, 0x0b, 0x08, 0x00, 0x09, 0x00, 0x00, 0x00
        /*0020*/ 	.byte	0x00, 0x00, 0x00, 0x00


//--------------------- .nv.info._Z6kernelPf      --------------------------
	.section	.nv.info._Z6kernelPf,"",@"SHT_CUDA_INFO"
	.sectionflags	@""
	.align	4


	//----- nvinfo : EIATTR_CUDA_API_VERSION
	.align		4
        /*0000*/ 	.byte	0x04, 0x37
        /*0002*/ 	.short	(.L_7 - .L_6)
.L_6:
        /*0004*/ 	.word	0x00000082


	//----- nvinfo : EIATTR_KPARAM_INFO
	.align		4
.L_7:
        /*0008*/ 	.byte	0x04, 0x17
        /*000a*/ 	.short	(.L_9 - .L_8)
.L_8:
        /*000c*/ 	.word	0x00000000
        /*0010*/ 	.short	0x0000
        /*0012*/ 	.short	0x0000
        /*0014*/ 	.byte	0x00, 0xf5, 0x21, 0x00


	//----- nvinfo : EIATTR_SPARSE_MMA_MASK
	.align		4
.L_9:
        /*0018*/ 	.byte	0x03, 0x50
        /*001a*/ 	.short	0x0000


	//----- nvinfo : EIATTR_MAXREG_COUNT
	.align		4
        /*001c*/ 	.byte	0x03, 0x1b
        /*001e*/ 	.short	0x00ff


	//----- nvinfo : EIATTR_MERCURY_ISA_VERSION
	.align		4
        /*0020*/ 	.byte	0x03, 0x5f
        /*0022*/ 	.short	0x0101


	//----- nvinfo : EIATTR_VRC_CTA_INIT_COUNT
	.align		4
        /*0024*/ 	.byte	0x02, 0x4a
	.zero		1
	.zero		1


	//----- nvinfo : EIATTR_EXIT_INSTR_OFFSETS
	.align		4
        /*0028*/ 	.byte	0x04, 0x1c
        /*002a*/ 	.short	(.L_11 - .L_10)


	//   ....[0]....
.L_10:
        /*002c*/ 	.word	0x00000030


	//   ....[1]....
        /*0030*/ 	.word	0x000000a0


	//----- nvinfo : EIATTR_CBANK_PARAM_SIZE
	.align		4
.L_11:
        /*0034*/ 	.byte	0x03, 0x19
        /*0036*/ 	.short	0x0008


	//----- nvinfo : EIATTR_PARAM_CBANK
	.align		4
        /*0038*/ 	.byte	0x04, 0x0a
        /*003a*/ 	.short	(.L_13 - .L_12)
	.align		4
.L_12:
        /*003c*/ 	.word	index@(.nv.constant0._Z6kernelPf)
        /*0040*/ 	.short	0x0380
        /*0042*/ 	.short	0x0008


	//----- nvinfo : EIATTR_SW_WAR
	.align		4
.L_13:
        /*0044*/ 	.byte	0x04, 0x36
        /*0046*/ 	.short	(.L_15 - .L_14)
.L_14:
        /*0048*/ 	.word	0x00000008
.L_15:


//--------------------- .nv.callgraph             --------------------------
	.section	.nv.callgraph,"",@"SHT_CUDA_CALLGRAPH"
	.align	4
	.sectionentsize	8
	.align		4
        /*0000*/ 	.word	0x00000000
	.align		4
        /*0004*/ 	.word	0xffffffff
	.align		4
        /*0008*/ 	.word	0x00000000
	.align		4
        /*000c*/ 	.word	0xfffffffe
	.align		4
        /*0010*/ 	.word	0x00000000
	.align		4
        /*0014*/ 	.word	0xfffffffd
	.align		4
        /*0018*/ 	.word	0x00000000
	.align		4
        /*001c*/ 	.word	0xfffffffc


//--------------------- .text._Z6kernelPf         --------------------------
	.section	.text._Z6kernelPf,"ax",@progbits
	.align	128
        .global         _Z6kernelPf
        .type           _Z6kernelPf,@function
        .size           _Z6kernelPf,(.L_x_1 - _Z6kernelPf)
        .other          _Z6kernelPf,@"STO_CUDA_ENTRY STV_DEFAULT"
_Z6kernelPf:
.text._Z6kernelPf:
[----:B------:R-:W-:Y:S01]  /*0000*/  LDC R1, c[0x0][0x37c] ;  /* 0x0000df00ff017b82 */ /* 0x000fe20000000800 */
[----:B------:R-:W0:Y:S02]  /*0010*/  S2R R5, SR_TID.X ;  /* 0x0000000000057919 */ /* 0x000e240000002100 */
[----:B0-----:R-:W-:-:S13]  /*0020*/  ISETP.GT.U32.AND P0, PT, R5, 0x63, PT ;  /* 0x000000630500780c */ /* 0x001fda0003f04070 */
[----:B------:R-:W-:Y:S05]  /*0030*/  @P0 EXIT ;  /* 0x000000000000094d */ /* 0x000fea0003800000 */
[----:B------:R-:W0:Y:S01]  /*0040*/  LDC.64 R2, c[0x0][0x380] ;  /* 0x0000e000ff027b82 */ /* 0x000e220000000a00 */
[----:B------:R-:W1:Y:S01]  /*0050*/  LDCU.64 UR4, c[0x0][0x358] ;  /* 0x00006b00ff0477ac */ /* 0x000e620008000a00 */
[----:B0-----:R-:W-:-:S05]  /*0060*/  IMAD.WIDE.U32 R2, R5, 0x4, R2 ;  /* 0x0000000405027825 */ /* 0x001fca00078e0002 */
[----:B-1----:R-:W2:Y:S02]  /*0070*/  LDG.E R0, desc[UR4][R2.64] ;  /* 0x0000000402007981 */ /* 0x002ea4000c1e1900 */
[----:B--2---:R-:W-:-:S05]  /*0080*/  FADD R5, R0, 1 ;  /* 0x3f80000000057421 */ /* 0x004fca0000000000 */
[----:B------:R-:W-:Y:S01]  /*0090*/  STG.E desc[UR4][R2.64], R5 ;  /* 0x0000000502007986 */ /* 0x000fe2000c101904 */
[----:B------:R-:W-:Y:S05]  /*00a0*/  EXIT ;  /* 0x000000000000794d */ /* 0x000fea0003800000 */
.L_x_0:
[----:B------:R-:W-:-:S00]  /*00b0*/  BRA `(.L_x_0) ;  /* 0xfffffffc00fc7947 */ /* 0x000fc0000383ffff */
[----:B------:R-:W-:-:S00]  /*00c0*/  NOP ;  /* 0x0000000000007918 */ /* 0x000fc00000000000 */
        /* <DEDUP_REMOVED lines=11> */
.L_x_1:


//--------------------- .nv.shared.reserved.0     --------------------------
	.section	.nv.shared.reserved.0,"aw",@nobits
	.weak		__nv_reservedSMEM_offset_0_alias
	.size		__nv_reservedSMEM_offset_0_alias, 0, 64
	.other		__nv_reservedSMEM_offset_0_alias,@"STO_CUDA_RESERVED_SHARED STV_DEFAULT"
__nv_reservedSMEM_offset_0_alias:
	.zero		0
	.zero		64


//--------------------- .nv.constant0._Z6kernelPf --------------------------
	.section	.nv.constant0._Z6kernelPf,"a",@progbits
	.sectionflags	@""
	.align	4
.nv.constant0._Z6kernelPf:
	.zero		904


//--------------------- SYMBOLS --------------------------

	.type		.nv.reservedSmem.offset0,@object
	.size		.nv.reservedSmem.offset0,0x4
